//
// Generated by NVIDIA NVVM Compiler
//
// Compiler Build ID: CL-36424714
// Cuda compilation tools, release 13.0, V13.0.88
// Based on NVVM 20.0.0
//

.version 9.0
.target sm_100
.address_size 64

	// .globl	_Z6primalPfS_PKfS1_S1_dii

.visible .entry _Z6primalPfS_PKfS1_S1_dii(
	.param .u64 .ptr .align 1 _Z6primalPfS_PKfS1_S1_dii_param_0,
	.param .u64 .ptr .align 1 _Z6primalPfS_PKfS1_S1_dii_param_1,
	.param .u64 .ptr .align 1 _Z6primalPfS_PKfS1_S1_dii_param_2,
	.param .u64 .ptr .align 1 _Z6primalPfS_PKfS1_S1_dii_param_3,
	.param .u64 .ptr .align 1 _Z6primalPfS_PKfS1_S1_dii_param_4,
	.param .f64 _Z6primalPfS_PKfS1_S1_dii_param_5,
	.param .u32 _Z6primalPfS_PKfS1_S1_dii_param_6,
	.param .u32 _Z6primalPfS_PKfS1_S1_dii_param_7
)
{
	.reg .pred 	%p<11>;
	.reg .b32 	%r<15>;
	.reg .b32 	%f<34>;
	.reg .b64 	%rd<21>;
	.reg .b64 	%fd<7>;

	ld.param.u64 	%rd5, [_Z6primalPfS_PKfS1_S1_dii_param_0];
	ld.param.u64 	%rd6, [_Z6primalPfS_PKfS1_S1_dii_param_1];
	ld.param.u64 	%rd7, [_Z6primalPfS_PKfS1_S1_dii_param_2];
	ld.param.u64 	%rd8, [_Z6primalPfS_PKfS1_S1_dii_param_3];
	ld.param.u64 	%rd9, [_Z6primalPfS_PKfS1_S1_dii_param_4];
	ld.param.f64 	%fd1, [_Z6primalPfS_PKfS1_S1_dii_param_5];
	ld.param.u32 	%r6, [_Z6primalPfS_PKfS1_S1_dii_param_6];
	ld.param.u32 	%r7, [_Z6primalPfS_PKfS1_S1_dii_param_7];
	cvta.to.global.u64 	%rd1, %rd9;
	cvta.to.global.u64 	%rd10, %rd8;
	mov.u32 	%r8, %ctaid.x;
	mov.u32 	%r9, %ntid.x;
	mov.u32 	%r10, %tid.x;
	mad.lo.s32 	%r1, %r8, %r9, %r10;
	mov.u32 	%r11, %ctaid.y;
	mov.u32 	%r12, %ntid.y;
	mov.u32 	%r13, %tid.y;
	mad.lo.s32 	%r2, %r11, %r12, %r13;
	mad.lo.s32 	%r3, %r6, %r2, %r1;
	setp.ne.s32 	%p1, %r1, 0;
	mul.wide.s32 	%rd11, %r3, 4;
	add.s64 	%rd2, %rd10, %rd11;
	mov.f32 	%f29, 0f00000000;
	@%p1 bra 	$L__BB0_2;
	ld.global.f32 	%f29, [%rd2];
$L__BB0_2:
	setp.lt.s32 	%p2, %r1, 1;
	add.s32 	%r4, %r6, -1;
	setp.ge.s32 	%p3, %r1, %r4;
	or.pred  	%p4, %p2, %p3;
	@%p4 bra 	$L__BB0_4;
	ld.global.f32 	%f14, [%rd2];
	ld.global.f32 	%f15, [%rd2+-4];
	sub.f32 	%f29, %f14, %f15;
$L__BB0_4:
	setp.ne.s32 	%p5, %r1, %r4;
	@%p5 bra 	$L__BB0_6;
	ld.global.f32 	%f16, [%rd2+-4];
	neg.f32 	%f29, %f16;
$L__BB0_6:
	setp.ne.s32 	%p6, %r2, 0;
	add.s64 	%rd3, %rd1, %rd11;
	mov.f32 	%f32, 0f00000000;
	@%p6 bra 	$L__BB0_8;
	ld.global.f32 	%f32, [%rd3];
$L__BB0_8:
	setp.eq.s32 	%p7, %r2, 0;
	add.s32 	%r5, %r7, -1;
	setp.ge.s32 	%p8, %r2, %r5;
	sub.s32 	%r14, %r3, %r6;
	mul.wide.s32 	%rd13, %r14, 4;
	add.s64 	%rd4, %rd1, %rd13;
	or.pred  	%p9, %p7, %p8;
	@%p9 bra 	$L__BB0_10;
	ld.global.f32 	%f18, [%rd3];
	ld.global.f32 	%f19, [%rd4];
	sub.f32 	%f32, %f18, %f19;
$L__BB0_10:
	setp.ne.s32 	%p10, %r2, %r5;
	@%p10 bra 	$L__BB0_12;
	ld.global.f32 	%f20, [%rd4];
	neg.f32 	%f32, %f20;
$L__BB0_12:
	cvta.to.global.u64 	%rd14, %rd5;
	cvta.to.global.u64 	%rd15, %rd7;
	cvta.to.global.u64 	%rd16, %rd6;
	add.s64 	%rd18, %rd14, %rd11;
	ld.global.f32 	%f21, [%rd18];
	cvt.f64.f32 	%fd2, %f21;
	add.f32 	%f22, %f29, %f32;
	add.s64 	%rd19, %rd15, %rd11;
	ld.global.f32 	%f23, [%rd19];
	add.f32 	%f24, %f22, %f23;
	cvt.f64.f32 	%fd3, %f24;
	fma.rn.f64 	%fd4, %fd1, %fd3, %fd2;
	add.f64 	%fd5, %fd1, 0d3FF0000000000000;
	div.rn.f64 	%fd6, %fd4, %fd5;
	cvt.rn.f32.f64 	%f25, %fd6;
	st.global.f32 	[%rd18], %f25;
	add.f32 	%f26, %f25, %f25;
	sub.f32 	%f27, %f26, %f21;
	add.s64 	%rd20, %rd16, %rd11;
	st.global.f32 	[%rd20], %f27;
	ret;

}


// ===== COMPILED SASS (sm_100) =====

	.target	sm_100

	.elftype	@"ET_EXEC"


//--------------------- .note.nv.tkinfo           --------------------------
	.section	.note.nv.tkinfo,"",@"SHT_NOTE"
	.sectionflags	@"SHF_NOTE_NV_TKINFO"
	.tkinfo
        /*0018*/ 	.word	0x00000002
        /*0030*/ 	.string	""
        /*0030*/ 	.string	"ptxas"
        /*0030*/ 	.string	"Cuda compilation tools, release 13.0, V13.0.88"
        /*0030*/ 	.string	"Build cuda_13.0.r13.0/compiler.36424714_0"
        /*0030*/ 	.string	"-arch sm_100 -m 64 "



//--------------------- .note.nv.cuinfo           --------------------------
	.section	.note.nv.cuinfo,"",@"SHT_NOTE"
	.sectionflags	@"SHF_NOTE_NV_CUINFO"
        /*0018*/ 	.short	0x0002
        /*001a*/ 	.short	0x0064
        /*001c*/ 	.short	0x0082
	.zero		2


//--------------------- .nv.info                  --------------------------
	.section	.nv.info,"",@"SHT_CUDA_INFO"
	.align	4


	//----- nvinfo : EIATTR_REGCOUNT
	.align		4
        /*0000*/ 	.byte	0x04, 0x2f
        /*0002*/ 	.short	(.L_1 - .L_0)
	.align		4
.L_0:
        /*0004*/ 	.word	index@(_Z6primalPfS_PKfS1_S1_dii)
        /*0008*/ 	.word	0x0000001e


	//----- nvinfo : EIATTR_FRAME_SIZE
	.align		4
.L_1:
        /*000c*/ 	.byte	0x04, 0x11
        /*000e*/ 	.short	(.L_3 - .L_2)
	.align		4
.L_2:
        /*0010*/ 	.word	index@($__internal_0_$__cuda_sm20_div_rn_f64_full)
        /*0014*/ 	.word	0x00000000


	//----- nvinfo : EIATTR_FRAME_SIZE
	.align		4
.L_3:
        /*0018*/ 	.byte	0x04, 0x11
        /*001a*/ 	.short	(.L_5 - .L_4)
	.align		4
.L_4:
        /*001c*/ 	.word	index@(_Z6primalPfS_PKfS1_S1_dii)
        /*0020*/ 	.word	0x00000000


	//----- nvinfo : EIATTR_MIN_STACK_SIZE
	.align		4
.L_5:
        /*0024*/ 	.byte	0x04, 0x12
        /*0026*/ 	.short	(.L_7 - .L_6)
	.align		4
.L_6:
        /*0028*/ 	.word	index@(_Z6primalPfS_PKfS1_S1_dii)
        /*002c*/ 	.word	0x00000000
.L_7:


//--------------------- .nv.compat                --------------------------
	.section	.nv.compat,"",@"SHT_CUDA_COMPAT_INFO"
	.align	4
        /*0000*/ 	.byte	0x02, 0x09, 0x00, 0x00, 0x02, 0x02, 0x01, 0x00, 0x02, 0x05, 0x05, 0x00, 0x03, 0x07, 0x01, 0x01
        /*0010*/ 	.byte	0x02, 0x03, 0x00, 0x00, 0x02, 0x06, 0x01, 0x00, 0x04, 0x0b, 0x08, 0x00, 0x01, 0x00, 0x00, 0x00
        /*0020*/ 	.byte	0x00, 0x00, 0x00, 0x00


//--------------------- .nv.info._Z6primalPfS_PKfS1_S1_dii --------------------------
	.section	.nv.info._Z6primalPfS_PKfS1_S1_dii,"",@"SHT_CUDA_INFO"
	.sectionflags	@""
	.align	4


	//----- nvinfo : EIATTR_CUDA_API_VERSION
	.align		4
        /*0000*/ 	.byte	0x04, 0x37
        /*0002*/ 	.short	(.L_9 - .L_8)
.L_8:
        /*0004*/ 	.word	0x00000082


	//----- nvinfo : EIATTR_KPARAM_INFO
	.align		4
.L_9:
        /*0008*/ 	.byte	0x04, 0x17
        /*000a*/ 	.short	(.L_11 - .L_10)
.L_10:
        /*000c*/ 	.word	0x00000000
        /*0010*/ 	.short	0x0007
        /*0012*/ 	.short	0x0034
        /*0014*/ 	.byte	0x00, 0xf0, 0x11, 0x00


	//----- nvinfo : EIATTR_KPARAM_INFO
	.align		4
.L_11:
        /*0018*/ 	.byte	0x04, 0x17
        /*001a*/ 	.short	(.L_13 - .L_12)
.L_12:
        /*001c*/ 	.word	0x00000000
        /*0020*/ 	.short	0x0006
        /*0022*/ 	.short	0x0030
        /*0024*/ 	.byte	0x00, 0xf0, 0x11, 0x00


	//----- nvinfo : EIATTR_KPARAM_INFO
	.align		4
.L_13:
        /*0028*/ 	.byte	0x04, 0x17
        /*002a*/ 	.short	(.L_15 - .L_14)
.L_14:
        /*002c*/ 	.word	0x00000000
        /*0030*/ 	.short	0x0005
        /*0032*/ 	.short	0x0028
        /*0034*/ 	.byte	0x00, 0xf0, 0x21, 0x00


	//----- nvinfo : EIATTR_KPARAM_INFO
	.align		4
.L_15:
        /*0038*/ 	.byte	0x04, 0x17
        /*003a*/ 	.short	(.L_17 - .L_16)
.L_16:
        /*003c*/ 	.word	0x00000000
        /*0040*/ 	.short	0x0004
        /*0042*/ 	.short	0x0020
        /*0044*/ 	.byte	0x00, 0xf5, 0x21, 0x00


	//----- nvinfo : EIATTR_KPARAM_INFO
	.align		4
.L_17:
        /*0048*/ 	.byte	0x04, 0x17
        /*004a*/ 	.short	(.L_19 - .L_18)
.L_18:
        /*004c*/ 	.word	0x00000000
        /*0050*/ 	.short	0x0003
        /*0052*/ 	.short	0x0018
        /*0054*/ 	.byte	0x00, 0xf5, 0x21, 0x00


	//----- nvinfo : EIATTR_KPARAM_INFO
	.align		4
.L_19:
        /*0058*/ 	.byte	0x04, 0x17
        /*005a*/ 	.short	(.L_21 - .L_20)
.L_20:
        /*005c*/ 	.word	0x00000000
        /*0060*/ 	.short	0x0002
        /*0062*/ 	.short	0x0010
        /*0064*/ 	.byte	0x00, 0xf5, 0x21, 0x00


	//----- nvinfo : EIATTR_KPARAM_INFO
	.align		4
.L_21:
        /*0068*/ 	.byte	0x04, 0x17
        /*006a*/ 	.short	(.L_23 - .L_22)
.L_22:
        /*006c*/ 	.word	0x00000000
        /*0070*/ 	.short	0x0001
        /*0072*/ 	.short	0x0008
        /*0074*/ 	.byte	0x00, 0xf5, 0x21, 0x00


	//----- nvinfo : EIATTR_KPARAM_INFO
	.align		4
.L_23:
        /*0078*/ 	.byte	0x04, 0x17
        /*007a*/ 	.short	(.L_25 - .L_24)
.L_24:
        /*007c*/ 	.word	0x00000000
        /*0080*/ 	.short	0x0000
        /*0082*/ 	.short	0x0000
        /*0084*/ 	.byte	0x00, 0xf5, 0x21, 0x00


	//----- nvinfo : EIATTR_SPARSE_MMA_MASK
	.align		4
.L_25:
        /*0088*/ 	.byte	0x03, 0x50
        /*008a*/ 	.short	0x0000


	//----- nvinfo : EIATTR_MAXREG_COUNT
	.align		4
        /*008c*/ 	.byte	0x03, 0x1b
        /*008e*/ 	.short	0x00ff


	//----- nvinfo : EIATTR_MERCURY_ISA_VERSION
	.align		4
        /*0090*/ 	.byte	0x03, 0x5f
        /*0092*/ 	.short	0x0101


	//----- nvinfo : EIATTR_VRC_CTA_INIT_COUNT
	.align		4
        /*0094*/ 	.byte	0x02, 0x4a
	.zero		1
	.zero		1


	//----- nvinfo : EIATTR_EXIT_INSTR_OFFSETS
	.align		4
        /*0098*/ 	.byte	0x04, 0x1c
        /*009a*/ 	.short	(.L_27 - .L_26)


	//   ....[0]....
.L_26:
        /*009c*/ 	.word	0x00000500


	//----- nvinfo : EIATTR_CRS_STACK_SIZE
	.align		4
.L_27:
        /*00a0*/ 	.byte	0x04, 0x1e
        /*00a2*/ 	.short	(.L_29 - .L_28)
.L_28:
        /*00a4*/ 	.word	0x00000000


	//----- nvinfo : EIATTR_CBANK_PARAM_SIZE
	.align		4
.L_29:
        /*00a8*/ 	.byte	0x03, 0x19
        /*00aa*/ 	.short	0x0038


	//----- nvinfo : EIATTR_PARAM_CBANK
	.align		4
        /*00ac*/ 	.byte	0x04, 0x0a
        /*00ae*/ 	.short	(.L_31 - .L_30)
	.align		4
.L_30:
        /*00b0*/ 	.word	index@(.nv.constant0._Z6primalPfS_PKfS1_S1_dii)
        /*00b4*/ 	.short	0x0380
        /*00b6*/ 	.short	0x0038


	//----- nvinfo : EIATTR_SW_WAR
	.align		4
.L_31:
        /*00b8*/ 	.byte	0x04, 0x36
        /*00ba*/ 	.short	(.L_33 - .L_32)
.L_32:
        /*00bc*/ 	.word	0x00000008
.L_33:


//--------------------- .nv.callgraph             --------------------------
	.section	.nv.callgraph,"",@"SHT_CUDA_CALLGRAPH"
	.align	4
	.sectionentsize	8
	.align		4
        /*0000*/ 	.word	0x00000000
	.align		4
        /*0004*/ 	.word	0xffffffff
	.align		4
        /*0008*/ 	.word	0x00000000
	.align		4
        /*000c*/ 	.word	0xfffffffe
	.align		4
        /*0010*/ 	.word	0x00000000
	.align		4
        /*0014*/ 	.word	0xfffffffd
	.align		4
        /*0018*/ 	.word	0x00000000
	.align		4
        /*001c*/ 	.word	0xfffffffc


//--------------------- .text._Z6primalPfS_PKfS1_S1_dii --------------------------
	.section	.text._Z6primalPfS_PKfS1_S1_dii,"ax",@progbits
	.align	128
        .global         _Z6primalPfS_PKfS1_S1_dii
        .type           _Z6primalPfS_PKfS1_S1_dii,@function
        .size           _Z6primalPfS_PKfS1_S1_dii,(.L_x_8 - _Z6primalPfS_PKfS1_S1_dii)
        .other          _Z6primalPfS_PKfS1_S1_dii,@"STO_CUDA_ENTRY STV_DEFAULT"
_Z6primalPfS_PKfS1_S1_dii:
.text._Z6primalPfS_PKfS1_S1_dii:
[----:B------:R-:W-:Y:S01]  /*0000*/  LDC R1, c[0x0][0x37c] ;  /* 0x0000df00ff017b82 */ /* 0x000fe20000000800 */
[----:B------:R-:W0:Y:S07]  /*0010*/  S2R R0, SR_TID.Y ;  /* 0x0000000000007919 */ /* 0x000e2e0000002200 */
[----:B------:R-:W1:Y:S01]  /*0020*/  LDC R2, c[0x0][0x360] ;  /* 0x0000d800ff027b82 */ /* 0x000e620000000800 */
[----:B------:R-:W2:Y:S01]  /*0030*/  LDCU UR8, c[0x0][0x3b0] ;  /* 0x00007600ff0877ac */ /* 0x000ea20008000800 */
[----:B------:R-:W1:Y:S01]  /*0040*/  S2R R5, SR_TID.X ;  /* 0x0000000000057919 */ /* 0x000e620000002100 */
[----:B------:R-:W3:Y:S05]  /*0050*/  LDCU UR4, c[0x0][0x3b4] ;  /* 0x00007680ff0477ac */ /* 0x000eea0008000800 */
[----:B------:R-:W0:Y:S08]  /*0060*/  S2UR UR7, SR_CTAID.Y ;  /* 0x00000000000779c3 */ /* 0x000e300000002600 */
[----:B------:R-:W0:Y:S01]  /*0070*/  LDC R3, c[0x0][0x364] ;  /* 0x0000d900ff037b82 */ /* 0x000e220000000800 */
[----:B--2---:R-:W-:-:S02]  /*0080*/  UIADD3 UR5, UPT, UPT, UR8, -0x1, URZ ;  /* 0xffffffff08057890 */ /* 0x004fc4000fffe0ff */
[----:B---3--:R-:W-:-:S05]  /*0090*/  UIADD3 UR4, UPT, UPT, UR4, -0x1, URZ ;  /* 0xffffffff04047890 */ /* 0x008fca000fffe0ff */
[----:B------:R-:W1:Y:S08]  /*00a0*/  S2UR UR6, SR_CTAID.X ;  /* 0x00000000000679c3 */ /* 0x000e700000002500 */
[----:B------:R-:W2:Y:S08]  /*00b0*/  LDC.64 R8, c[0x0][0x3a0] ;  /* 0x0000e800ff087b82 */ /* 0x000eb00000000a00 */
[----:B------:R-:W3:Y:S01]  /*00c0*/  LDC.64 R10, c[0x0][0x398] ;  /* 0x0000e600ff0a7b82 */ /* 0x000ee20000000a00 */
[----:B0-----:R-:W-:-:S05]  /*00d0*/  IMAD R3, R3, UR7, R0 ;  /* 0x0000000703037c24 */ /* 0x001fca000f8e0200 */
[C---:B------:R-:W-:Y:S01]  /*00e0*/  ISETP.GE.AND P0, PT, R3.reuse, UR4, PT ;  /* 0x0000000403007c0c */ /* 0x040fe2000bf06270 */
[----:B-1----:R-:W-:Y:S01]  /*00f0*/  IMAD R2, R2, UR6, R5 ;  /* 0x0000000602027c24 */ /* 0x002fe2000f8e0205 */
[----:B------:R-:W0:Y:S01]  /*0100*/  LDC.64 R6, c[0x0][0x390] ;  /* 0x0000e400ff067b82 */ /* 0x000e220000000a00 */
[----:B------:R-:W1:Y:S01]  /*0110*/  LDCU.64 UR6, c[0x0][0x358] ;  /* 0x00006b00ff0677ac */ /* 0x000e620008000a00 */
[C---:B------:R-:W-:Y:S01]  /*0120*/  ISETP.NE.AND P2, PT, R3.reuse, RZ, PT ;  /* 0x000000ff0300720c */ /* 0x040fe20003f45270 */
[C---:B------:R-:W-:Y:S01]  /*0130*/  IMAD R0, R3.reuse, UR8, R2 ;  /* 0x0000000803007c24 */ /* 0x040fe2000f8e0202 */
[C---:B------:R-:W-:Y:S02]  /*0140*/  ISETP.GE.AND P1, PT, R2.reuse, UR5, PT ;  /* 0x0000000502007c0c */ /* 0x040fe4000bf26270 */
[----:B------:R-:W-:Y:S01]  /*0150*/  ISETP.NE.AND P3, PT, R2, RZ, PT ;  /* 0x000000ff0200720c */ /* 0x000fe20003f65270 */
[C---:B------:R-:W-:Y:S01]  /*0160*/  VIADD R23, R0.reuse, -UR8 ;  /* 0x8000000800177c36 */ /* 0x040fe20008000000 */
[----:B------:R-:W4:Y:S01]  /*0170*/  LDC.64 R4, c[0x0][0x380] ;  /* 0x0000e000ff047b82 */ /* 0x000f220000000a00 */
[----:B------:R-:W-:Y:S01]  /*0180*/  ISETP.EQ.OR P0, PT, R3, RZ, P0 ;  /* 0x000000ff0300720c */ /* 0x000fe20000702670 */
[----:B--2---:R-:W-:Y:S01]  /*0190*/  IMAD.WIDE R12, R0, 0x4, R8 ;  /* 0x00000004000c7825 */ /* 0x004fe200078e0208 */
[----:B------:R-:W-:-:S02]  /*01a0*/  ISETP.LT.OR P1, PT, R2, 0x1, P1 ;  /* 0x000000010200780c */ /* 0x000fc40000f21670 */
[----:B------:R-:W-:Y:S01]  /*01b0*/  ISETP.NE.AND P4, PT, R2, UR5, PT ;  /* 0x0000000502007c0c */ /* 0x000fe2000bf85270 */
[----:B------:R-:W-:Y:S01]  /*01c0*/  IMAD.WIDE R22, R23, 0x4, R8 ;  /* 0x0000000417167825 */ /* 0x000fe200078e0208 */
[----:B------:R-:W-:Y:S02]  /*01d0*/  ISETP.NE.AND P5, PT, R3, UR4, PT ;  /* 0x0000000403007c0c */ /* 0x000fe4000bfa5270 */
[----:B------:R-:W-:Y:S01]  /*01e0*/  CS2R R2, SRZ ;  /* 0x0000000000027805 */ /* 0x000fe2000001ff00 */
[----:B------:R-:W2:Y:S01]  /*01f0*/  LDC.64 R8, c[0x0][0x3a8] ;  /* 0x0000ea00ff087b82 */ /* 0x000ea20000000a00 */
[----:B---3--:R-:W-:-:S04]  /*0200*/  IMAD.WIDE R20, R0, 0x4, R10 ;  /* 0x0000000400147825 */ /* 0x008fc800078e020a */
[----:B-1----:R-:W3:Y:S04]  /*0210*/  @!P2 LDG.E R2, desc[UR6][R12.64] ;  /* 0x000000060c02a981 */ /* 0x002ee8000c1e1900 */
[----:B------:R1:W3:Y:S01]  /*0220*/  @!P0 LDG.E R15, desc[UR6][R12.64] ;  /* 0x000000060c0f8981 */ /* 0x0002e2000c1e1900 */
[----:B0-----:R-:W-:-:S03]  /*0230*/  IMAD.WIDE R24, R0, 0x4, R6 ;  /* 0x0000000400187825 */ /* 0x001fc600078e0206 */
[----:B------:R0:W5:Y:S04]  /*0240*/  @!P3 LDG.E R3, desc[UR6][R20.64] ;  /* 0x000000061403b981 */ /* 0x000168000c1e1900 */
[----:B------:R-:W5:Y:S04]  /*0250*/  @!P1 LDG.E R16, desc[UR6][R20.64] ;  /* 0x0000000614109981 */ /* 0x000f68000c1e1900 */
[----:B------:R-:W5:Y:S04]  /*0260*/  @!P1 LDG.E R17, desc[UR6][R20.64+-0x4] ;  /* 0xfffffc0614119981 */ /* 0x000f68000c1e1900 */
[----:B------:R-:W3:Y:S04]  /*0270*/  @!P0 LDG.E R14, desc[UR6][R22.64] ;  /* 0x00000006160e8981 */ /* 0x000ee8000c1e1900 */
[----:B------:R-:W3:Y:S04]  /*0280*/  @!P4 LDG.E R26, desc[UR6][R20.64+-0x4] ;  /* 0xfffffc06141ac981 */ /* 0x000ee8000c1e1900 */
[----:B------:R-:W3:Y:S01]  /*0290*/  @!P5 LDG.E R27, desc[UR6][R22.64] ;  /* 0x00000006161bd981 */ /* 0x000ee2000c1e1900 */
[----:B----4-:R-:W-:-:S03]  /*02a0*/  IMAD.WIDE R4, R0, 0x4, R4 ;  /* 0x0000000400047825 */ /* 0x010fc600078e0204 */
[----:B------:R-:W4:Y:S04]  /*02b0*/  LDG.E R24, desc[UR6][R24.64] ;  /* 0x0000000618187981 */ /* 0x000f28000c1e1900 */
[----:B------:R-:W4:Y:S01]  /*02c0*/  LDG.E R6, desc[UR6][R4.64] ;  /* 0x0000000604067981 */ /* 0x000f22000c1e1900 */
[----:B--2---:R-:W-:-:S06]  /*02d0*/  DADD R10, R8, 1 ;  /* 0x3ff00000080a7429 */ /* 0x004fcc0000000000 */
[----:B-1----:R-:W1:Y:S01]  /*02e0*/  MUFU.RCP64H R13, R11 ;  /* 0x0000000b000d7308 */ /* 0x002e620000001800 */
[----:B------:R-:W-:-:S06]  /*02f0*/  IMAD.MOV.U32 R12, RZ, RZ, 0x1 ;  /* 0x00000001ff0c7424 */ /* 0x000fcc00078e00ff */
[----:B-1----:R-:W-:-:S08]  /*0300*/  DFMA R18, -R10, R12, 1 ;  /* 0x3ff000000a12742b */ /* 0x002fd0000000010c */
[----:B------:R-:W-:-:S08]  /*0310*/  DFMA R18, R18, R18, R18 ;  /* 0x000000121212722b */ /* 0x000fd00000000012 */
[----:B------:R-:W-:Y:S01]  /*0320*/  DFMA R18, R12, R18, R12 ;  /* 0x000000120c12722b */ /* 0x000fe2000000000c */
[----:B------:R-:W-:Y:S01]  /*0330*/  BSSY.RECONVERGENT B0, `(.L_x_0) ;  /* 0x0000015000007945 */ /* 0x000fe20003800200 */
[----:B-----5:R-:W-:Y:S01]  /*0340*/  @!P1 FADD R3, R16, -R17 ;  /* 0x8000001110039221 */ /* 0x020fe20000000000 */
[----:B---3--:R-:W-:Y:S01]  /*0350*/  @!P0 FADD R2, R15, -R14 ;  /* 0x8000000e0f028221 */ /* 0x008fe20000000000 */
[----:B------:R-:W-:Y:S01]  /*0360*/  @!P4 FADD R3, -R26, -RZ ;  /* 0x800000ff1a03c221 */ /* 0x000fe20000000100 */
[----:B------:R-:W-:-:S04]  /*0370*/  @!P5 FADD R2, -R27, -RZ ;  /* 0x800000ff1b02d221 */ /* 0x000fc80000000100 */
[----:B------:R-:W-:-:S04]  /*0380*/  FADD R7, R2, R3 ;  /* 0x0000000302077221 */ /* 0x000fc80000000000 */
[----:B----4-:R-:W-:Y:S01]  /*0390*/  FADD R7, R7, R24 ;  /* 0x0000001807077221 */ /* 0x010fe20000000000 */
[----:B------:R-:W-:Y:S01]  /*03a0*/  F2F.F64.F32 R2, R6 ;  /* 0x0000000600027310 */ /* 0x000fe20000201800 */
[----:B------:R-:W-:-:S07]  /*03b0*/  DFMA R14, -R10, R18, 1 ;  /* 0x3ff000000a0e742b */ /* 0x000fce0000000112 */
[----:B------:R-:W1:Y:S01]  /*03c0*/  F2F.F64.F32 R12, R7 ;  /* 0x00000007000c7310 */ /* 0x000e620000201800 */
[----:B------:R-:W-:Y:S02]  /*03d0*/  DFMA R14, R18, R14, R18 ;  /* 0x0000000e120e722b */ /* 0x000fe40000000012 */
[----:B-1----:R-:W-:-:S08]  /*03e0*/  DFMA R8, R12, R8, R2 ;  /* 0x000000080c08722b */ /* 0x002fd00000000002 */
[----:B------:R-:W-:-:S08]  /*03f0*/  DMUL R2, R8, R14 ;  /* 0x0000000e08027228 */ /* 0x000fd00000000000 */
[----:B------:R-:W-:-:S08]  /*0400*/  DFMA R12, -R10, R2, R8 ;  /* 0x000000020a0c722b */ /* 0x000fd00000000108 */
[----:B------:R-:W-:Y:S01]  /*0410*/  DFMA R2, R14, R12, R2 ;  /* 0x0000000c0e02722b */ /* 0x000fe20000000002 */
[----:B------:R-:W-:-:S09]  /*0420*/  FSETP.GEU.AND P1, PT, |R9|, 6.5827683646048100446e-37, PT ;  /* 0x036000000900780b */ /* 0x000fd20003f2e200 */
[----:B------:R-:W-:-:S05]  /*0430*/  FFMA R12, RZ, R11, R3 ;  /* 0x0000000bff0c7223 */ /* 0x000fca0000000003 */
[----:B------:R-:W-:-:S13]  /*0440*/  FSETP.GT.AND P0, PT, |R12|, 1.469367938527859385e-39, PT ;  /* 0x001000000c00780b */ /* 0x000fda0003f04200 */
[----:B0-----:R-:W-:Y:S05]  /*0450*/  @P0 BRA P1, `(.L_x_1) ;  /* 0x0000000000080947 */ /* 0x001fea0000800000 */
[----:B------:R-:W-:-:S07]  /*0460*/  MOV R14, 0x480 ;  /* 0x00000480000e7802 */ /* 0x000fce0000000f00 */
[----:B------:R-:W-:Y:S05]  /*0470*/  CALL.REL.NOINC `($__internal_0_$__cuda_sm20_div_rn_f64_full) ;  /* 0x0000000000247944 */ /* 0x000fea0003c00000 */
.L_x_1:
[----:B------:R-:W-:Y:S05]  /*0480*/  BSYNC.RECONVERGENT B0 ;  /* 0x0000000000007941 */ /* 0x000fea0003800200 */
.L_x_0:
[----:B------:R-:W0:Y:S01]  /*0490*/  LDC.64 R8, c[0x0][0x388] ;  /* 0x0000e200ff087b82 */ /* 0x000e220000000a00 */
[----:B------:R-:W1:Y:S02]  /*04a0*/  F2F.F32.F64 R3, R2 ;  /* 0x0000000200037310 */ /* 0x000e640000301000 */
[----:B-1----:R-:W-:Y:S01]  /*04b0*/  FADD R7, R3, R3 ;  /* 0x0000000303077221 */ /* 0x002fe20000000000 */
[----:B------:R-:W-:Y:S03]  /*04c0*/  STG.E desc[UR6][R4.64], R3 ;  /* 0x0000000304007986 */ /* 0x000fe6000c101906 */
[----:B------:R-:W-:Y:S01]  /*04d0*/  FADD R7, -R6, R7 ;  /* 0x0000000706077221 */ /* 0x000fe20000000100 */
[----:B0-----:R-:W-:-:S05]  /*04e0*/  IMAD.WIDE R8, R0, 0x4, R8 ;  /* 0x0000000400087825 */ /* 0x001fca00078e0208 */
[----:B------:R-:W-:Y:S01]  /*04f0*/  STG.E desc[UR6][R8.64], R7 ;  /* 0x0000000708007986 */ /* 0x000fe2000c101906 */
[----:B------:R-:W-:Y:S05]  /*0500*/  EXIT ;  /* 0x000000000000794d */ /* 0x000fea0003800000 */
        .weak           $__internal_0_$__cuda_sm20_div_rn_f64_full
        .type           $__internal_0_$__cuda_sm20_div_rn_f64_full,@function
        .size           $__internal_0_$__cuda_sm20_div_rn_f64_full,(.L_x_8 - $__internal_0_$__cuda_sm20_div_rn_f64_full)
$__internal_0_$__cuda_sm20_div_rn_f64_full:
[C---:B------:R-:W-:Y:S01]  /*0510*/  FSETP.GEU.AND P0, PT, |R11|.reuse, 1.469367938527859385e-39, PT ;  /* 0x001000000b00780b */ /* 0x040fe20003f0e200 */
[----:B------:R-:W-:Y:S01]  /*0520*/  IMAD.MOV.U32 R12, RZ, RZ, 0x1 ;  /* 0x00000001ff0c7424 */ /* 0x000fe200078e00ff */
[----:B------:R-:W-:Y:S01]  /*0530*/  LOP3.LUT R2, R11, 0x800fffff, RZ, 0xc0, !PT ;  /* 0x800fffff0b027812 */ /* 0x000fe200078ec0ff */
[----:B------:R-:W-:Y:S01]  /*0540*/  IMAD.MOV.U32 R15, RZ, RZ, 0x1ca00000 ;  /* 0x1ca00000ff0f7424 */ /* 0x000fe200078e00ff */
[C---:B------:R-:W-:Y:S01]  /*0550*/  FSETP.GEU.AND P2, PT, |R9|.reuse, 1.469367938527859385e-39, PT ;  /* 0x001000000900780b */ /* 0x040fe20003f4e200 */
[----:B------:R-:W-:Y:S01]  /*0560*/  BSSY.RECONVERGENT B1, `(.L_x_2) ;  /* 0x0000053000017945 */ /* 0x000fe20003800200 */
[----:B------:R-:W-:Y:S01]  /*0570*/  LOP3.LUT R3, R2, 0x3ff00000, RZ, 0xfc, !PT ;  /* 0x3ff0000002037812 */ /* 0x000fe200078efcff */
[----:B------:R-:W-:Y:S01]  /*0580*/  IMAD.MOV.U32 R2, RZ, RZ, R10 ;  /* 0x000000ffff027224 */ /* 0x000fe200078e000a */
[----:B------:R-:W-:Y:S02]  /*0590*/  LOP3.LUT R7, R9, 0x7ff00000, RZ, 0xc0, !PT ;  /* 0x7ff0000009077812 */ /* 0x000fe400078ec0ff */
[----:B------:R-:W-:-:S03]  /*05a0*/  LOP3.LUT R20, R11, 0x7ff00000, RZ, 0xc0, !PT ;  /* 0x7ff000000b147812 */ /* 0x000fc600078ec0ff */
[----:B------:R-:W-:Y:S01]  /*05b0*/  @!P0 DMUL R2, R10, 8.98846567431157953865e+307 ;  /* 0x7fe000000a028828 */ /* 0x000fe20000000000 */
[----:B------:R-:W-:-:S03]  /*05c0*/  ISETP.GE.U32.AND P1, PT, R7, R20, PT ;  /* 0x000000140700720c */ /* 0x000fc60003f26070 */
[----:B------:R-:W-:Y:S02]  /*05d0*/  @!P2 LOP3.LUT R18, R11, 0x7ff00000, RZ, 0xc0, !PT ;  /* 0x7ff000000b12a812 */ /* 0x000fe400078ec0ff */
[----:B------:R-:W0:Y:S02]  /*05e0*/  MUFU.RCP64H R13, R3 ;  /* 0x00000003000d7308 */ /* 0x000e240000001800 */
[----:B------:R-:W-:-:S04]  /*05f0*/  @!P2 ISETP.GE.U32.AND P3, PT, R7, R18, PT ;  /* 0x000000120700a20c */ /* 0x000fc80003f66070 */
[----:B------:R-:W-:-:S04]  /*0600*/  @!P2 SEL R19, R15, 0x63400000, !P3 ;  /* 0x634000000f13a807 */ /* 0x000fc80005800000 */
[----:B------:R-:W-:-:S04]  /*0610*/  @!P2 LOP3.LUT R22, R19, 0x80000000, R9, 0xf8, !PT ;  /* 0x800000001316a812 */ /* 0x000fc800078ef809 */
[----:B------:R-:W-:Y:S01]  /*0620*/  @!P2 LOP3.LUT R23, R22, 0x100000, RZ, 0xfc, !PT ;  /* 0x001000001617a812 */ /* 0x000fe200078efcff */
[----:B------:R-:W-:Y:S01]  /*0630*/  @!P2 IMAD.MOV.U32 R22, RZ, RZ, RZ ;  /* 0x000000ffff16a224 */ /* 0x000fe200078e00ff */
[----:B0-----:R-:W-:-:S08]  /*0640*/  DFMA R16, R12, -R2, 1 ;  /* 0x3ff000000c10742b */ /* 0x001fd00000000802 */
[----:B------:R-:W-:-:S08]  /*0650*/  DFMA R16, R16, R16, R16 ;  /* 0x000000101010722b */ /* 0x000fd00000000010 */
[----:B------:R-:W-:Y:S01]  /*0660*/  DFMA R16, R12, R16, R12 ;  /* 0x000000100c10722b */ /* 0x000fe2000000000c */
[----:B------:R-:W-:Y:S01]  /*0670*/  SEL R13, R15, 0x63400000, !P1 ;  /* 0x634000000f0d7807 */ /* 0x000fe20004800000 */
[----:B------:R-:W-:-:S03]  /*0680*/  IMAD.MOV.U32 R12, RZ, RZ, R8 ;  /* 0x000000ffff0c7224 */ /* 0x000fc600078e0008 */
[----:B------:R-:W-:-:S03]  /*0690*/  LOP3.LUT R13, R13, 0x800fffff, R9, 0xf8, !PT ;  /* 0x800fffff0d0d7812 */ /* 0x000fc600078ef809 */
[----:B------:R-:W-:-:S03]  /*06a0*/  DFMA R18, R16, -R2, 1 ;  /* 0x3ff000001012742b */ /* 0x000fc60000000802 */
[----:B------:R-:W-:Y:S01]  /*06b0*/  @!P2 DFMA R12, R12, 2, -R22 ;  /* 0x400000000c0ca82b */ /* 0x000fe20000000816 */
[----:B------:R-:W-:-:S04]  /*06c0*/  IMAD.MOV.U32 R22, RZ, RZ, R7 ;  /* 0x000000ffff167224 */ /* 0x000fc800078e0007 */
[----:B------:R-:W-:Y:S01]  /*06d0*/  DFMA R16, R16, R18, R16 ;  /* 0x000000121010722b */ /* 0x000fe20000000010 */
[----:B------:R-:W-:Y:S01]  /*06e0*/  IMAD.MOV.U32 R23, RZ, RZ, R20 ;  /* 0x000000ffff177224 */ /* 0x000fe200078e0014 */
[----:B------:R-:W-:-:S03]  /*06f0*/  @!P0 LOP3.LUT R23, R3, 0x7ff00000, RZ, 0xc0, !PT ;  /* 0x7ff0000003178812 */ /* 0x000fc600078ec0ff */
[----:B------:R-:W-:Y:S02]  /*0700*/  @!P2 LOP3.LUT R22, R13, 0x7ff00000, RZ, 0xc0, !PT ;  /* 0x7ff000000d16a812 */ /* 0x000fe400078ec0ff */
[----:B------:R-:W-:Y:S01]  /*0710*/  VIADD R25, R23, 0xffffffff ;  /* 0xffffffff17197836 */ /* 0x000fe20000000000 */
[----:B------:R-:W-:Y:S02]  /*0720*/  DMUL R18, R16, R12 ;  /* 0x0000000c10127228 */ /* 0x000fe40000000000 */
[----:B------:R-:W-:-:S05]  /*0730*/  VIADD R24, R22, 0xffffffff ;  /* 0xffffffff16187836 */ /* 0x000fca0000000000 */
[----:B------:R-:W-:Y:S01]  /*0740*/  ISETP.GT.U32.AND P0, PT, R24, 0x7feffffe, PT ;  /* 0x7feffffe1800780c */ /* 0x000fe20003f04070 */
[----:B------:R-:W-:-:S03]  /*0750*/  DFMA R20, R18, -R2, R12 ;  /* 0x800000021214722b */ /* 0x000fc6000000000c */
[----:B------:R-:W-:-:S05]  /*0760*/  ISETP.GT.U32.OR P0, PT, R25, 0x7feffffe, P0 ;  /* 0x7feffffe1900780c */ /* 0x000fca0000704470 */
[----:B------:R-:W-:-:S08]  /*0770*/  DFMA R16, R16, R20, R18 ;  /* 0x000000141010722b */ /* 0x000fd00000000012 */
[----:B------:R-:W-:Y:S05]  /*0780*/  @P0 BRA `(.L_x_3) ;  /* 0x00000000006c0947 */ /* 0x000fea0003800000 */
[----:B------:R-:W-:-:S04]  /*0790*/  LOP3.LUT R18, R11, 0x7ff00000, RZ, 0xc0, !PT ;  /* 0x7ff000000b127812 */ /* 0x000fc800078ec0ff */
[CC--:B------:R-:W-:Y:S02]  /*07a0*/  VIADDMNMX R8, R7.reuse, -R18.reuse, 0xb9600000, !PT ;  /* 0xb960000007087446 */ /* 0x0c0fe40007800912 */
[----:B------:R-:W-:Y:S02]  /*07b0*/  ISETP.GE.U32.AND P0, PT, R7, R18, PT ;  /* 0x000000120700720c */ /* 0x000fe40003f06070 */
[----:B------:R-:W-:Y:S02]  /*07c0*/  VIMNMX R8, PT, PT, R8, 0x46a00000, PT ;  /* 0x46a0000008087848 */ /* 0x000fe40003fe0100 */
[----:B------:R-:W-:-:S05]  /*07d0*/  SEL R7, R15, 0x63400000, !P0 ;  /* 0x634000000f077807 */ /* 0x000fca0004000000 */
[----:B------:R-:W-:Y:S02]  /*07e0*/  IMAD.IADD R7, R8, 0x1, -R7 ;  /* 0x0000000108077824 */ /* 0x000fe400078e0a07 */
[----:B------:R-:W-:Y:S02]  /*07f0*/  IMAD.MOV.U32 R8, RZ, RZ, RZ ;  /* 0x000000ffff087224 */ /* 0x000fe400078e00ff */
[----:B------:R-:W-:-:S06]  /*0800*/  VIADD R9, R7, 0x7fe00000 ;  /* 0x7fe0000007097836 */ /* 0x000fcc0000000000 */
[----:B------:R-:W-:-:S10]  /*0810*/  DMUL R18, R16, R8 ;  /* 0x0000000810127228 */ /* 0x000fd40000000000 */
[----:B------:R-:W-:-:S13]  /*0820*/  FSETP.GTU.AND P0, PT, |R19|, 1.469367938527859385e-39, PT ;  /* 0x001000001300780b */ /* 0x000fda0003f0c200 */
[----:B------:R-:W-:Y:S05]  /*0830*/  @P0 BRA `(.L_x_4) ;  /* 0x0000000000940947 */ /* 0x000fea0003800000 */
[----:B------:R-:W-:Y:S01]  /*0840*/  DFMA R2, R16, -R2, R12 ;  /* 0x800000021002722b */ /* 0x000fe2000000000c */
[----:B------:R-:W-:-:S09]  /*0850*/  IMAD.MOV.U32 R8, RZ, RZ, RZ ;  /* 0x000000ffff087224 */ /* 0x000fd200078e00ff */
[C---:B------:R-:W-:Y:S02]  /*0860*/  FSETP.NEU.AND P0, PT, R3.reuse, RZ, PT ;  /* 0x000000ff0300720b */ /* 0x040fe40003f0d000 */
[----:B------:R-:W-:-:S04]  /*0870*/  LOP3.LUT R11, R3, 0x80000000, R11, 0x48, !PT ;  /* 0x80000000030b7812 */ /* 0x000fc800078e480b */
[----:B------:R-:W-:-:S07]  /*0880*/  LOP3.LUT R9, R11, R9, RZ, 0xfc, !PT ;  /* 0x000000090b097212 */ /* 0x000fce00078efcff */
[----:B------:R-:W-:Y:S05]  /*0890*/  @!P0 BRA `(.L_x_4) ;  /* 0x00000000007c8947 */ /* 0x000fea0003800000 */
[----:B------:R-:W-:Y:S01]  /*08a0*/  IMAD.MOV R3, RZ, RZ, -R7 ;  /* 0x000000ffff037224 */ /* 0x000fe200078e0a07 */
[----:B------:R-:W-:Y:S01]  /*08b0*/  DMUL.RP R8, R16, R8 ;  /* 0x0000000810087228 */ /* 0x000fe20000008000 */
[----:B------:R-:W-:-:S06]  /*08c0*/  IMAD.MOV.U32 R2, RZ, RZ, RZ ;  /* 0x000000ffff027224 */ /* 0x000fcc00078e00ff */
[----:B------:R-:W-:-:S03]  /*08d0*/  DFMA R2, R18, -R2, R16 ;  /* 0x800000021202722b */ /* 0x000fc60000000010 */
[----:B------:R-:W-:-:S03]  /*08e0*/  LOP3.LUT R11, R9, R11, RZ, 0x3c, !PT ;  /* 0x0000000b090b7212 */ /* 0x000fc600078e3cff */
[----:B------:R-:W-:-:S04]  /*08f0*/  IADD3 R2, PT, PT, -R7, -0x43300000, RZ ;  /* 0xbcd0000007027810 */ /* 0x000fc80007ffe1ff */
[----:B------:R-:W-:-:S04]  /*0900*/  FSETP.NEU.AND P0, PT, |R3|, R2, PT ;  /* 0x000000020300720b */ /* 0x000fc80003f0d200 */
[----:B------:R-:W-:Y:S02]  /*0910*/  FSEL R18, R8, R18, !P0 ;  /* 0x0000001208127208 */ /* 0x000fe40004000000 */
[----:B------:R-:W-:Y:S01]  /*0920*/  FSEL R19, R11, R19, !P0 ;  /* 0x000000130b137208 */ /* 0x000fe20004000000 */
[----:B------:R-:W-:Y:S06]  /*0930*/  BRA `(.L_x_4) ;  /* 0x0000000000547947 */ /* 0x000fec0003800000 */
.L_x_3:
[----:B------:R-:W-:-:S14]  /*0940*/  DSETP.NAN.AND P0, PT, R8, R8, PT ;  /* 0x000000080800722a */ /* 0x000fdc0003f08000 */
[----:B------:R-:W-:Y:S05]  /*0950*/  @P0 BRA `(.L_x_5) ;  /* 0x0000000000440947 */ /* 0x000fea0003800000 */
[----:B------:R-:W-:-:S14]  /*0960*/  DSETP.NAN.AND P0, PT, R10, R10, PT ;  /* 0x0000000a0a00722a */ /* 0x000fdc0003f08000 */
[----:B------:R-:W-:Y:S05]  /*0970*/  @P0 BRA `(.L_x_6) ;  /* 0x0000000000300947 */ /* 0x000fea0003800000 */
[----:B------:R-:W-:Y:S01]  /*0980*/  ISETP.NE.AND P0, PT, R22, R23, PT ;  /* 0x000000171600720c */ /* 0x000fe20003f05270 */
[----:B------:R-:W-:Y:S02]  /*0990*/  IMAD.MOV.U32 R18, RZ, RZ, 0x0 ;  /* 0x00000000ff127424 */ /* 0x000fe400078e00ff */
[----:B------:R-:W-:-:S10]  /*09a0*/  IMAD.MOV.U32 R19, RZ, RZ, -0x80000 ;  /* 0xfff80000ff137424 */ /* 0x000fd400078e00ff */
[----:B------:R-:W-:Y:S05]  /*09b0*/  @!P0 BRA `(.L_x_4) ;  /* 0x0000000000348947 */ /* 0x000fea0003800000 */
[----:B------:R-:W-:Y:S02]  /*09c0*/  ISETP.NE.AND P0, PT, R22, 0x7ff00000, PT ;  /* 0x7ff000001600780c */ /* 0x000fe40003f05270 */
[----:B------:R-:W-:Y:S02]  /*09d0*/  LOP3.LUT R19, R9, 0x80000000, R11, 0x48, !PT ;  /* 0x8000000009137812 */ /* 0x000fe400078e480b */
[----:B------:R-:W-:-:S13]  /*09e0*/  ISETP.EQ.OR P0, PT, R23, RZ, !P0 ;  /* 0x000000ff1700720c */ /* 0x000fda0004702670 */
[----:B------:R-:W-:Y:S01]  /*09f0*/  @P0 LOP3.LUT R2, R19, 0x7ff00000, RZ, 0xfc, !PT ;  /* 0x7ff0000013020812 */ /* 0x000fe200078efcff */
[----:B------:R-:W-:Y:S02]  /*0a00*/  @!P0 IMAD.MOV.U32 R18, RZ, RZ, RZ ;  /* 0x000000ffff128224 */ /* 0x000fe400078e00ff */
[----:B------:R-:W-:Y:S02]  /*0a10*/  @P0 IMAD.MOV.U32 R18, RZ, RZ, RZ ;  /* 0x000000ffff120224 */ /* 0x000fe400078e00ff */
[----:B------:R-:W-:Y:S01]  /*0a20*/  @P0 IMAD.MOV.U32 R19, RZ, RZ, R2 ;  /* 0x000000ffff130224 */ /* 0x000fe200078e0002 */
[----:B------:R-:W-:Y:S06]  /*0a30*/  BRA `(.L_x_4) ;  /* 0x0000000000147947 */ /* 0x000fec0003800000 */
.L_x_6:
[----:B------:R-:W-:Y:S01]  /*0a40*/  LOP3.LUT R19, R11, 0x80000, RZ, 0xfc, !PT ;  /* 0x000800000b137812 */ /* 0x000fe200078efcff */
[----:B------:R-:W-:Y:S01]  /*0a50*/  IMAD.MOV.U32 R18, RZ, RZ, R10 ;  /* 0x000000ffff127224 */ /* 0x000fe200078e000a */
[----:B------:R-:W-:Y:S06]  /*0a60*/  BRA `(.L_x_4) ;  /* 0x0000000000087947 */ /* 0x000fec0003800000 */
.L_x_5:
[----:B------:R-:W-:Y:S01]  /*0a70*/  LOP3.LUT R19, R9, 0x80000, RZ, 0xfc, !PT ;  /* 0x0008000009137812 */ /* 0x000fe200078efcff */
[----:B------:R-:W-:-:S07]  /*0a80*/  IMAD.MOV.U32 R18, RZ, RZ, R8 ;  /* 0x000000ffff127224 */ /* 0x000fce00078e0008 */
.L_x_4:
[----:B------:R-:W-:Y:S05]  /*0a90*/  BSYNC.RECONVERGENT B1 ;  /* 0x0000000000017941 */ /* 0x000fea0003800200 */
.L_x_2:
[----:B------:R-:W-:Y:S02]  /*0aa0*/  IMAD.MOV.U32 R15, RZ, RZ, 0x0 ;  /* 0x00000000ff0f7424 */ /* 0x000fe400078e00ff */
[----:B------:R-:W-:Y:S02]  /*0ab0*/  IMAD.MOV.U32 R2, RZ, RZ, R18 ;  /* 0x000000ffff027224 */ /* 0x000fe400078e0012 */
[----:B------:R-:W-:Y:S01]  /*0ac0*/  IMAD.MOV.U32 R3, RZ, RZ, R19 ;  /* 0x000000ffff037224 */ /* 0x000fe200078e0013 */
[----:B------:R-:W-:Y:S06]  /*0ad0*/  RET.REL.NODEC R14 `(_Z6primalPfS_PKfS1_S1_dii) ;  /* 0xfffffff40e487950 */ /* 0x000fec0003c3ffff */
.L_x_7:
[----:B------:R-:W-:-:S00]  /*0ae0*/  BRA `(.L_x_7) ;  /* 0xfffffffc00fc7947 */ /* 0x000fc0000383ffff */
[----:B------:R-:W-:-:S00]  /*0af0*/  NOP ;  /* 0x0000000000007918 */ /* 0x000fc00000000000 */
        /* <DEDUP_REMOVED lines=8> */
.L_x_8:


//--------------------- .nv.shared.reserved.0     --------------------------
	.section	.nv.shared.reserved.0,"aw",@nobits
	.weak		__nv_reservedSMEM_offset_0_alias
	.size		__nv_reservedSMEM_offset_0_alias, 0, 64
	.other		__nv_reservedSMEM_offset_0_alias,@"STO_CUDA_RESERVED_SHARED STV_DEFAULT"
__nv_reservedSMEM_offset_0_alias:
	.zero		0
	.zero		64


//--------------------- .nv.constant0._Z6primalPfS_PKfS1_S1_dii --------------------------
	.section	.nv.constant0._Z6primalPfS_PKfS1_S1_dii,"a",@progbits
	.sectionflags	@""
	.align	4
.nv.constant0._Z6primalPfS_PKfS1_S1_dii:
	.zero		952


//--------------------- SYMBOLS --------------------------

	.type		.nv.reservedSmem.offset0,@object
	.size		.nv.reservedSmem.offset0,0x4
